	.headerflags	@"EF_CUDA_TEXMODE_UNIFIED EF_CUDA_64BIT_ADDRESS EF_CUDA_ACCELERATORS EF_CUDA_SM90 EF_CUDA_VIRTUAL_SM(EF_CUDA_SM90)"
	.elftype	@"ET_EXEC"


//--------------------- .nv.info                  --------------------------
	.section	.nv.info,"",@"SHT_CUDA_INFO"
	.align	4


	//----- nvinfo : EIATTR_REGCOUNT
	.align		4
        /*0000*/ 	.byte	0x04, 0x2f
        /*0002*/ 	.short	(.L_1 - .L_0)
	.align		4
.L_0:
        /*0004*/ 	.word	index@(triton_poi_fused_convolution_div_max_pool2d_with_indices_relu_sub_18)
        /*0008*/ 	.word	0x00000020


	//----- nvinfo : EIATTR_MIN_STACK_SIZE
	.align		4
.L_1:
        /*000c*/ 	.byte	0x04, 0x12
        /*000e*/ 	.short	(.L_3 - .L_2)
	.align		4
.L_2:
        /*0010*/ 	.word	index@(triton_poi_fused_convolution_div_max_pool2d_with_indices_relu_sub_18)
        /*0014*/ 	.word	0x00000000


	//----- nvinfo : EIATTR_FRAME_SIZE
	.align		4
.L_3:
        /*0018*/ 	.byte	0x04, 0x11
        /*001a*/ 	.short	(.L_5 - .L_4)
	.align		4
.L_4:
        /*001c*/ 	.word	index@(triton_poi_fused_convolution_div_max_pool2d_with_indices_relu_sub_18)
        /*0020*/ 	.word	0x00000000


	//----- nvinfo : EIATTR_MIN_STACK_SIZE
	.align		4
.L_5:
        /*0024*/ 	.byte	0x04, 0x12
        /*0026*/ 	.short	(.L_7 - .L_6)
	.align		4
.L_6:
        /*0028*/ 	.word	index@(triton_poi_fused_convolution_div_max_pool2d_with_indices_relu_sub_18)
        /*002c*/ 	.word	0x00000000
.L_7:


//--------------------- .nv.info.triton_poi_fused_convolution_div_max_pool2d_with_indices_relu_sub_18 --------------------------
	.section	.nv.info.triton_poi_fused_convolution_div_max_pool2d_with_indices_relu_sub_18,"",@"SHT_CUDA_INFO"
	.sectionflags	@""
	.align	4


	//----- nvinfo : EIATTR_CUDA_API_VERSION
	.align		4
        /*0000*/ 	.byte	0x04, 0x37
        /*0002*/ 	.short	(.L_9 - .L_8)
.L_8:
        /*0004*/ 	.word	0x0000007c


	//----- nvinfo : EIATTR_KPARAM_INFO
	.align		4
.L_9:
        /*0008*/ 	.byte	0x04, 0x17
        /*000a*/ 	.short	(.L_11 - .L_10)
.L_10:
        /*000c*/ 	.word	0x00000000
        /*0010*/ 	.short	0x0004
        /*0012*/ 	.short	0x001c
        /*0014*/ 	.byte	0x00, 0xf0, 0x11, 0x00


	//----- nvinfo : EIATTR_KPARAM_INFO
	.align		4
.L_11:
        /*0018*/ 	.byte	0x04, 0x17
        /*001a*/ 	.short	(.L_13 - .L_12)
.L_12:
        /*001c*/ 	.word	0x00000000
        /*0020*/ 	.short	0x0003
        /*0022*/ 	.short	0x0018
        /*0024*/ 	.byte	0x00, 0xf0, 0x11, 0x00


	//----- nvinfo : EIATTR_KPARAM_INFO
	.align		4
.L_13:
        /*0028*/ 	.byte	0x04, 0x17
        /*002a*/ 	.short	(.L_15 - .L_14)
.L_14:
        /*002c*/ 	.word	0x00000000
        /*0030*/ 	.short	0x0002
        /*0032*/ 	.short	0x0010
        /*0034*/ 	.byte	0x00, 0xf4, 0x21, 0x00


	//----- nvinfo : EIATTR_KPARAM_INFO
	.align		4
.L_15:
        /*0038*/ 	.byte	0x04, 0x17
        /*003a*/ 	.short	(.L_17 - .L_16)
.L_16:
        /*003c*/ 	.word	0x00000000
        /*0040*/ 	.short	0x0001
        /*0042*/ 	.short	0x0008
        /*0044*/ 	.byte	0x00, 0xf4, 0x21, 0x00


	//----- nvinfo : EIATTR_KPARAM_INFO
	.align		4
.L_17:
        /*0048*/ 	.byte	0x04, 0x17
        /*004a*/ 	.short	(.L_19 - .L_18)
.L_18:
        /*004c*/ 	.word	0x00000000
        /*0050*/ 	.short	0x0000
        /*0052*/ 	.short	0x0000
        /*0054*/ 	.byte	0x00, 0xf4, 0x21, 0x00


	//----- nvinfo : EIATTR_SPARSE_MMA_MASK
	.align		4
.L_19:
        /*0058*/ 	.byte	0x03, 0x50
        /*005a*/ 	.short	0x0000


	//----- nvinfo : EIATTR_MAXREG_COUNT
	.align		4
        /*005c*/ 	.byte	0x03, 0x1b
        /*005e*/ 	.short	0x00ff


	//----- nvinfo : EIATTR_EXIT_INSTR_OFFSETS
	.align		4
        /*0060*/ 	.byte	0x04, 0x1c
        /*0062*/ 	.short	(.L_21 - .L_20)


	//   ....[0]....
.L_20:
        /*0064*/ 	.word	0x00000c80


	//   ....[1]....
        /*0068*/ 	.word	0x00000ca0


	//----- nvinfo : EIATTR_REQNTID
	.align		4
.L_21:
        /*006c*/ 	.byte	0x04, 0x10
        /*006e*/ 	.short	(.L_23 - .L_22)
.L_22:
        /*0070*/ 	.word	0x00000100
        /*0074*/ 	.word	0x00000001
        /*0078*/ 	.word	0x00000001


	//----- nvinfo : EIATTR_CBANK_PARAM_SIZE
	.align		4
.L_23:
        /*007c*/ 	.byte	0x03, 0x19
        /*007e*/ 	.short	0x0020


	//----- nvinfo : EIATTR_PARAM_CBANK
	.align		4
        /*0080*/ 	.byte	0x04, 0x0a
        /*0082*/ 	.short	(.L_25 - .L_24)
	.align		4
.L_24:
        /*0084*/ 	.word	index@(.nv.constant0.triton_poi_fused_convolution_div_max_pool2d_with_indices_relu_sub_18)
        /*0088*/ 	.short	0x0210
        /*008a*/ 	.short	0x0020


	//----- nvinfo : EIATTR_SW_WAR
	.align		4
.L_25:
        /*008c*/ 	.byte	0x04, 0x36
        /*008e*/ 	.short	(.L_27 - .L_26)
.L_26:
        /*0090*/ 	.word	0x00000008
.L_27:


//--------------------- .nv.callgraph             --------------------------
	.section	.nv.callgraph,"",@"SHT_CUDA_CALLGRAPH"
	.align	4
	.sectionentsize	8
	.align		4
        /*0000*/ 	.word	0x00000000
	.align		4
        /*0004*/ 	.word	0xffffffff
	.align		4
        /*0008*/ 	.word	0x00000000
	.align		4
        /*000c*/ 	.word	0xfffffffe
	.align		4
        /*0010*/ 	.word	0x00000000
	.align		4
        /*0014*/ 	.word	0xfffffffd
	.align		4
        /*0018*/ 	.word	0x00000000
	.align		4
        /*001c*/ 	.word	0xfffffffc


//--------------------- .text.triton_poi_fused_convolution_div_max_pool2d_with_indices_relu_sub_18 --------------------------
	.section	.text.triton_poi_fused_convolution_div_max_pool2d_with_indices_relu_sub_18,"ax",@progbits
	.sectionflags	@"SHF_BARRIERS=1"
	.align	128
        .global         triton_poi_fused_convolution_div_max_pool2d_with_indices_relu_sub_18
        .type           triton_poi_fused_convolution_div_max_pool2d_with_indices_relu_sub_18,@function
        .size           triton_poi_fused_convolution_div_max_pool2d_with_indices_relu_sub_18,(.L_x_1 - triton_poi_fused_convolution_div_max_pool2d_with_indices_relu_sub_18)
        .other          triton_poi_fused_convolution_div_max_pool2d_with_indices_relu_sub_18,@"STO_CUDA_ENTRY STV_DEFAULT"
triton_poi_fused_convolution_div_max_pool2d_with_indices_relu_sub_18:
.text.triton_poi_fused_convolution_div_max_pool2d_with_indices_relu_sub_18:
[----:B------:R-:W0:Y:S01]  /*0000*/  LDC R1, c[0x0][0x28] ;  /* 0x00000a00ff017b82 */ /* 0x000e220000000800 */
[----:B------:R-:W1:Y:S07]  /*0010*/  S2R R3, SR_TID.X ;  /* 0x0000000000037919 */ /* 0x000e6e0000002100 */
[----:B------:R-:W2:Y:S01]  /*0020*/  S2UR UR4, SR_CTAID.Y ;  /* 0x00000000000479c3 */ /* 0x000ea20000002600 */
[----:B------:R-:W-:Y:S01]  /*0030*/  ULDC.64 UR6, c[0x0][0x208] ;  /* 0x0000820000067ab9 */ /* 0x000fe20000000a00 */
[----:B------:R-:W-:Y:S01]  /*0040*/  CS2R R24, SRZ ;  /* 0x0000000000187805 */ /* 0x000fe2000001ff00 */
[----:B------:R-:W2:Y:S01]  /*0050*/  S2R R4, SR_CTAID.Z ;  /* 0x0000000000047919 */ /* 0x000ea20000002700 */
[----:B------:R-:W3:Y:S04]  /*0060*/  S2R R2, SR_CTAID.X ;  /* 0x0000000000027919 */ /* 0x000ee80000002500 */
[----:B------:R-:W2:Y:S08]  /*0070*/  LDC R5, c[0x0][0x10] ;  /* 0x00000400ff057b82 */ /* 0x000eb00000000800 */
[----:B------:R-:W4:Y:S01]  /*0080*/  LDC.64 R12, c[0x0][0x210] ;  /* 0x00008400ff0c7b82 */ /* 0x000f220000000a00 */
[----:B-1----:R-:W-:Y:S01]  /*0090*/  SHF.R.U32.HI R0, RZ, 0x4, R3 ;  /* 0x00000004ff007819 */ /* 0x002fe20000011603 */
[----:B--2---:R-:W-:-:S03]  /*00a0*/  IMAD R4, R4, R5, UR4 ;  /* 0x0000000404047e24 */ /* 0x004fc6000f8e0205 */
[----:B------:R-:W-:Y:S01]  /*00b0*/  SGXT.U32 R5, R0, 0x4 ;  /* 0x000000040005781a */ /* 0x000fe20000000000 */
[----:B---3--:R-:W-:-:S03]  /*00c0*/  IMAD.SHL.U32 R2, R2, 0x10, RZ ;  /* 0x0000001002027824 */ /* 0x008fc600078e00ff */
[----:B------:R-:W-:Y:S02]  /*00d0*/  PRMT R5, R5, 0x6540, R4 ;  /* 0x0000654005057816 */ /* 0x000fe40000000004 */
[----:B------:R-:W-:Y:S02]  /*00e0*/  LOP3.LUT R0, R2, 0xf, R3, 0xf8, !PT ;  /* 0x0000000f02007812 */ /* 0x000fe400078ef803 */
[C---:B------:R-:W-:Y:S02]  /*00f0*/  LOP3.LUT R6, R5.reuse, 0x10, RZ, 0xfc, !PT ;  /* 0x0000001005067812 */ /* 0x040fe400078efcff */
[----:B------:R-:W-:Y:S01]  /*0100*/  ISETP.GE.AND P0, PT, R0, 0x9, PT ;  /* 0x000000090000780c */ /* 0x000fe20003f06270 */
[C---:B------:R-:W-:Y:S01]  /*0110*/  IMAD R29, R5.reuse, 0x9, R0 ;  /* 0x00000009051d7824 */ /* 0x040fe200078e0200 */
[----:B------:R-:W-:Y:S01]  /*0120*/  LOP3.LUT R7, R5, 0x20, RZ, 0xfc, !PT ;  /* 0x0000002005077812 */ /* 0x000fe200078efcff */
[----:B------:R-:W-:Y:S01]  /*0130*/  IMAD.MOV.U32 R0, RZ, RZ, RZ ;  /* 0x000000ffff007224 */ /* 0x000fe200078e00ff */
[----:B------:R-:W-:Y:S01]  /*0140*/  ISETP.LT.AND P1, PT, R6, 0x40000, !P0 ;  /* 0x000400000600780c */ /* 0x000fe20004721270 */
[----:B------:R-:W-:Y:S01]  /*0150*/  VIADD R11, R29, 0x90 ;  /* 0x000000901d0b7836 */ /* 0x000fe20000000000 */
[----:B------:R-:W-:Y:S01]  /*0160*/  LOP3.LUT R8, R5, 0x30, RZ, 0xfc, !PT ;  /* 0x0000003005087812 */ /* 0x000fe200078efcff */
[----:B------:R-:W-:Y:S01]  /*0170*/  VIADD R17, R29, 0x120 ;  /* 0x000001201d117836 */ /* 0x000fe20000000000 */
[----:B------:R-:W-:Y:S01]  /*0180*/  ISETP.LT.AND P3, PT, R7, 0x40000, !P0 ;  /* 0x000400000700780c */ /* 0x000fe20004761270 */
[----:B----4-:R-:W-:Y:S01]  /*0190*/  IMAD.WIDE R10, R11, 0x4, R12 ;  /* 0x000000040b0a7825 */ /* 0x010fe200078e020c */
[----:B------:R-:W-:-:S02]  /*01a0*/  LOP3.LUT R6, R5, 0x40, RZ, 0xfc, !PT ;  /* 0x0000004005067812 */ /* 0x000fc400078efcff */
[----:B------:R-:W-:Y:S01]  /*01b0*/  ISETP.LT.AND P2, PT, R8, 0x40000, !P0 ;  /* 0x000400000800780c */ /* 0x000fe20004741270 */
[----:B------:R-:W-:Y:S01]  /*01c0*/  VIADD R19, R29, 0x1b0 ;  /* 0x000001b01d137836 */ /* 0x000fe20000000000 */
[----:B------:R-:W-:Y:S01]  /*01d0*/  LOP3.LUT R7, R5, 0x50, RZ, 0xfc, !PT ;  /* 0x0000005005077812 */ /* 0x000fe200078efcff */
[--C-:B------:R-:W-:Y:S01]  /*01e0*/  IMAD.WIDE R16, R17, 0x4, R12.reuse ;  /* 0x0000000411107825 */ /* 0x100fe200078e020c */
[----:B------:R-:W-:Y:S01]  /*01f0*/  LOP3.LUT R8, R5, 0x60, RZ, 0xfc, !PT ;  /* 0x0000006005087812 */ /* 0x000fe200078efcff */
[----:B------:R1:W2:Y:S01]  /*0200*/  @P1 LDG.E.EL R0, desc[UR6][R10.64] ;  /* 0x000000060a001981 */ /* 0x0002a2000c2e1900 */
[----:B------:R-:W-:Y:S01]  /*0210*/  ISETP.LT.AND P6, PT, R6, 0x40000, !P0 ;  /* 0x000400000600780c */ /* 0x000fe200047c1270 */
[----:B------:R-:W-:Y:S01]  /*0220*/  IMAD.MOV.U32 R6, RZ, RZ, RZ ;  /* 0x000000ffff067224 */ /* 0x000fe200078e00ff */
[----:B------:R-:W-:Y:S01]  /*0230*/  ISETP.LT.AND P5, PT, R7, 0x40000, !P0 ;  /* 0x000400000700780c */ /* 0x000fe200047a1270 */
[----:B------:R-:W-:Y:S01]  /*0240*/  VIADD R9, R29, 0x240 ;  /* 0x000002401d097836 */ /* 0x000fe20000000000 */
[----:B------:R-:W-:Y:S01]  /*0250*/  ISETP.LT.AND P4, PT, R8, 0x40000, !P0 ;  /* 0x000400000800780c */ /* 0x000fe20004781270 */
[----:B------:R-:W-:Y:S01]  /*0260*/  IMAD.WIDE R18, R19, 0x4, R12 ;  /* 0x0000000413127825 */ /* 0x000fe200078e020c */
[C---:B------:R-:W-:Y:S01]  /*0270*/  LOP3.LUT R7, R5.reuse, 0x70, RZ, 0xfc, !PT ;  /* 0x0000007005077812 */ /* 0x040fe200078efcff */
[----:B------:R3:W4:Y:S01]  /*0280*/  @P3 LDG.E.EL R6, desc[UR6][R16.64] ;  /* 0x0000000610063981 */ /* 0x000722000c2e1900 */
[----:B------:R-:W-:Y:S01]  /*0290*/  LOP3.LUT R8, R5, 0x80, RZ, 0xfc, !PT ;  /* 0x0000008005087812 */ /* 0x000fe200078efcff */
[----:B------:R-:W-:Y:S01]  /*02a0*/  VIADD R15, R29, 0x2d0 ;  /* 0x000002d01d0f7836 */ /* 0x000fe20000000000 */
[----:B------:R-:W-:-:S02]  /*02b0*/  ISETP.LT.AND P1, PT, R7, 0x40000, !P0 ;  /* 0x000400000700780c */ /* 0x000fc40004721270 */
[----:B------:R-:W-:Y:S02]  /*02c0*/  CS2R R22, SRZ ;  /* 0x0000000000167805 */ /* 0x000fe4000001ff00 */
[----:B------:R-:W-:Y:S01]  /*02d0*/  ISETP.LT.AND P3, PT, R8, 0x40000, !P0 ;  /* 0x000400000800780c */ /* 0x000fe20004761270 */
[--C-:B------:R-:W-:Y:S01]  /*02e0*/  IMAD.WIDE R8, R9, 0x4, R12.reuse ;  /* 0x0000000409087825 */ /* 0x100fe200078e020c */
[C---:B------:R-:W-:Y:S01]  /*02f0*/  LOP3.LUT R7, R5.reuse, 0x90, RZ, 0xfc, !PT ;  /* 0x0000009005077812 */ /* 0x040fe200078efcff */
[----:B------:R5:W4:Y:S01]  /*0300*/  @P2 LDG.E.EL R25, desc[UR6][R18.64] ;  /* 0x0000000612192981 */ /* 0x000b22000c2e1900 */
[----:B-1----:R-:W-:Y:S01]  /*0310*/  LOP3.LUT R10, R5, 0xa0, RZ, 0xfc, !PT ;  /* 0x000000a0050a7812 */ /* 0x002fe200078efcff */
[----:B------:R-:W-:Y:S01]  /*0320*/  IMAD.WIDE R14, R15, 0x4, R12 ;  /* 0x000000040f0e7825 */ /* 0x000fe200078e020c */
[----:B------:R-:W-:Y:S01]  /*0330*/  ISETP.LT.AND P2, PT, R7, 0x40000, !P0 ;  /* 0x000400000700780c */ /* 0x000fe20004741270 */
[----:B------:R-:W4:Y:S01]  /*0340*/  @P6 LDG.E.EL R24, desc[UR6][R8.64] ;  /* 0x0000000608186981 */ /* 0x000f22000c2e1900 */
[----:B------:R-:W-:Y:S01]  /*0350*/  LOP3.LUT R7, R5, 0xb0, RZ, 0xfc, !PT ;  /* 0x000000b005077812 */ /* 0x000fe200078efcff */
[----:B------:R-:W-:-:S02]  /*0360*/  VIADD R21, R29, 0x480 ;  /* 0x000004801d157836 */ /* 0x000fc40000000000 */
[C---:B---3--:R-:W-:Y:S02]  /*0370*/  VIADD R17, R29.reuse, 0x3f0 ;  /* 0x000003f01d117836 */ /* 0x048fe40000000000 */
[----:B-----5:R-:W-:Y:S01]  /*0380*/  VIADD R19, R29, 0x360 ;  /* 0x000003601d137836 */ /* 0x020fe20000000000 */
[----:B------:R-:W-:Y:S01]  /*0390*/  ISETP.LT.AND P6, PT, R10, 0x40000, !P0 ;  /* 0x000400000a00780c */ /* 0x000fe200047c1270 */
[----:B------:R1:W3:Y:S01]  /*03a0*/  @P5 LDG.E.EL R23, desc[UR6][R14.64] ;  /* 0x000000060e175981 */ /* 0x0002e2000c2e1900 */
[----:B------:R-:W-:Y:S01]  /*03b0*/  CS2R R10, SRZ ;  /* 0x00000000000a7805 */ /* 0x000fe2000001ff00 */
[--C-:B------:R-:W-:Y:S01]  /*03c0*/  IMAD.WIDE R18, R19, 0x4, R12.reuse ;  /* 0x0000000413127825 */ /* 0x100fe200078e020c */
[----:B------:R-:W-:Y:S02]  /*03d0*/  ISETP.LT.AND P5, PT, R7, 0x40000, !P0 ;  /* 0x000400000700780c */ /* 0x000fe400047a1270 */
[----:B------:R-:W-:Y:S01]  /*03e0*/  LOP3.LUT R7, R5, 0xc0, RZ, 0xfc, !PT ;  /* 0x000000c005077812 */ /* 0x000fe200078efcff */
[--C-:B------:R-:W-:Y:S01]  /*03f0*/  IMAD.WIDE R16, R17, 0x4, R12.reuse ;  /* 0x0000000411107825 */ /* 0x100fe200078e020c */
[----:B------:R-:W5:Y:S03]  /*0400*/  @P4 LDG.E.EL R22, desc[UR6][R18.64] ;  /* 0x0000000612164981 */ /* 0x000f66000c2e1900 */
[----:B-1----:R-:W-:Y:S01]  /*0410*/  IMAD.WIDE R14, R21, 0x4, R12 ;  /* 0x00000004150e7825 */ /* 0x002fe200078e020c */
[----:B------:R1:W5:Y:S03]  /*0420*/  @P1 LDG.E.EL R11, desc[UR6][R16.64] ;  /* 0x00000006100b1981 */ /* 0x000366000c2e1900 */
[----:B------:R-:W-:-:S02]  /*0430*/  VIADD R21, R29, 0x510 ;  /* 0x000005101d157836 */ /* 0x000fc40000000000 */
[----:B------:R-:W-:Y:S01]  /*0440*/  IMAD.MOV.U32 R9, RZ, RZ, RZ ;  /* 0x000000ffff097224 */ /* 0x000fe200078e00ff */
[----:B------:R-:W-:Y:S01]  /*0450*/  ISETP.LT.AND P4, PT, R7, 0x40000, !P0 ;  /* 0x000400000700780c */ /* 0x000fe20004781270 */
[----:B------:R-:W-:Y:S01]  /*0460*/  IMAD.WIDE R20, R21, 0x4, R12 ;  /* 0x0000000415147825 */ /* 0x000fe200078e020c */
[C---:B------:R-:W-:Y:S01]  /*0470*/  LOP3.LUT R7, R5.reuse, 0xd0, RZ, 0xfc, !PT ;  /* 0x000000d005077812 */ /* 0x040fe200078efcff */
[----:B------:R1:W5:Y:S01]  /*0480*/  @P3 LDG.E.EL R10, desc[UR6][R14.64] ;  /* 0x000000060e0a3981 */ /* 0x000362000c2e1900 */
[C---:B------:R-:W-:Y:S02]  /*0490*/  ISETP.LT.AND P1, PT, R5.reuse, 0x40000, !P0 ;  /* 0x000400000500780c */ /* 0x040fe40004721270 */
[C---:B------:R-:W-:Y:S01]  /*04a0*/  LOP3.LUT R8, R5.reuse, 0xe0, RZ, 0xfc, !PT ;  /* 0x000000e005087812 */ /* 0x040fe200078efcff */
[----:B------:R1:W5:Y:S01]  /*04b0*/  @P2 LDG.E.EL R9, desc[UR6][R20.64] ;  /* 0x0000000614092981 */ /* 0x000362000c2e1900 */
[----:B------:R-:W-:Y:S01]  /*04c0*/  LOP3.LUT R5, R5, 0xf0, RZ, 0xfc, !PT ;  /* 0x000000f005057812 */ /* 0x000fe200078efcff */
[----:B-1----:R-:W-:Y:S01]  /*04d0*/  VIADD R17, R29, 0x630 ;  /* 0x000006301d117836 */ /* 0x002fe20000000000 */
[----:B------:R-:W-:-:S02]  /*04e0*/  ISETP.LT.AND P3, PT, R7, 0x40000, !P0 ;  /* 0x000400000700780c */ /* 0x000fc40004761270 */
[----:B------:R-:W-:Y:S01]  /*04f0*/  ISETP.LT.AND P2, PT, R8, 0x40000, !P0 ;  /* 0x000400000800780c */ /* 0x000fe20004741270 */
[----:B------:R-:W-:Y:S01]  /*0500*/  VIADD R15, R29, 0x5a0 ;  /* 0x000005a01d0f7836 */ /* 0x000fe20000000000 */
[----:B------:R-:W-:Y:S01]  /*0510*/  ISETP.LT.AND P0, PT, R5, 0x40000, !P0 ;  /* 0x000400000500780c */ /* 0x000fe20004701270 */
[----:B------:R-:W-:Y:S02]  /*0520*/  IMAD.MOV.U32 R5, RZ, RZ, RZ ;  /* 0x000000ffff057224 */ /* 0x000fe400078e00ff */
[----:B------:R-:W-:-:S04]  /*0530*/  IMAD.WIDE R16, R17, 0x4, R12 ;  /* 0x0000000411107825 */ /* 0x000fc800078e020c */
[----:B------:R-:W-:Y:S01]  /*0540*/  IMAD.MOV.U32 R8, RZ, RZ, RZ ;  /* 0x000000ffff087224 */ /* 0x000fe200078e00ff */
[----:B------:R1:W5:Y:S01]  /*0550*/  @P5 LDG.E.EL R5, desc[UR6][R16.64] ;  /* 0x0000000610055981 */ /* 0x000362000c2e1900 */
[----:B------:R-:W-:-:S04]  /*0560*/  IMAD.WIDE R14, R15, 0x4, R12 ;  /* 0x000000040f0e7825 */ /* 0x000fc800078e020c */
[C---:B0-----:R-:W-:Y:S01]  /*0570*/  VIADD R19, R29.reuse, 0x6c0 ;  /* 0x000006c01d137836 */ /* 0x041fe20000000000 */
[----:B------:R0:W5:Y:S01]  /*0580*/  @P6 LDG.E.EL R8, desc[UR6][R14.64] ;  /* 0x000000060e086981 */ /* 0x000162000c2e1900 */
[C---:B------:R-:W-:Y:S02]  /*0590*/  VIADD R27, R29.reuse, 0x750 ;  /* 0x000007501d1b7836 */ /* 0x040fe40000000000 */
[C---:B------:R-:W-:Y:S02]  /*05a0*/  VIADD R21, R29.reuse, 0x7e0 ;  /* 0x000007e01d157836 */ /* 0x040fe40000000000 */
[----:B-1----:R-:W-:Y:S02]  /*05b0*/  VIADD R17, R29, 0x870 ;  /* 0x000008701d117836 */ /* 0x002fe40000000000 */
[----:B------:R-:W-:-:S04]  /*05c0*/  IMAD.WIDE R18, R19, 0x4, R12 ;  /* 0x0000000413127825 */ /* 0x000fc800078e020c */
[----:B------:R-:W-:-:S04]  /*05d0*/  IMAD.WIDE R26, R27, 0x4, R12 ;  /* 0x000000041b1a7825 */ /* 0x000fc800078e020c */
[----:B------:R-:W-:-:S04]  /*05e0*/  IMAD.WIDE R20, R21, 0x4, R12 ;  /* 0x0000000415147825 */ /* 0x000fc800078e020c */
[----:B0-----:R-:W-:-:S04]  /*05f0*/  IMAD.WIDE R14, R29, 0x4, R12 ;  /* 0x000000041d0e7825 */ /* 0x001fc800078e020c */
[----:B------:R-:W-:-:S04]  /*0600*/  IMAD.WIDE R12, R17, 0x4, R12 ;  /* 0x00000004110c7825 */ /* 0x000fc800078e020c */
[----:B------:R-:W-:Y:S02]  /*0610*/  IMAD.MOV.U32 R7, RZ, RZ, RZ ;  /* 0x000000ffff077224 */ /* 0x000fe400078e00ff */
[----:B------:R-:W-:Y:S02]  /*0620*/  IMAD.MOV.U32 R28, RZ, RZ, RZ ;  /* 0x000000ffff1c7224 */ /* 0x000fe400078e00ff */
[----:B------:R-:W-:Y:S02]  /*0630*/  IMAD.MOV.U32 R16, RZ, RZ, RZ ;  /* 0x000000ffff107224 */ /* 0x000fe400078e00ff */
[----:B------:R-:W-:Y:S01]  /*0640*/  IMAD.MOV.U32 R29, RZ, RZ, RZ ;  /* 0x000000ffff1d7224 */ /* 0x000fe200078e00ff */
[----:B------:R0:W5:Y:S01]  /*0650*/  @P4 LDG.E.EL R7, desc[UR6][R18.64] ;  /* 0x0000000612074981 */ /* 0x000162000c2e1900 */
[----:B------:R-:W-:-:S03]  /*0660*/  IMAD.MOV.U32 R17, RZ, RZ, RZ ;  /* 0x000000ffff117224 */ /* 0x000fc600078e00ff */
[----:B------:R-:W5:Y:S04]  /*0670*/  @P3 LDG.E.EL R28, desc[UR6][R26.64] ;  /* 0x000000061a1c3981 */ /* 0x000f68000c2e1900 */
[----:B------:R-:W5:Y:S04]  /*0680*/  @P2 LDG.E.EL R16, desc[UR6][R20.64] ;  /* 0x0000000614102981 */ /* 0x000f68000c2e1900 */
[----:B------:R-:W5:Y:S04]  /*0690*/  @P1 LDG.E.EL R29, desc[UR6][R14.64] ;  /* 0x000000060e1d1981 */ /* 0x000f68000c2e1900 */
[----:B------:R1:W5:Y:S01]  /*06a0*/  @P0 LDG.E.EL R17, desc[UR6][R12.64] ;  /* 0x000000060c110981 */ /* 0x000362000c2e1900 */
[----:B0-----:R-:W0:Y:S01]  /*06b0*/  S2R R18, SR_TID.X ;  /* 0x0000000000127919 */ /* 0x001e220000002100 */
[----:B------:R-:W0:Y:S01]  /*06c0*/  S2UR UR5, SR_CgaCtaId ;  /* 0x00000000000579c3 */ /* 0x000e220000008800 */
[----:B------:R-:W-:Y:S01]  /*06d0*/  UMOV UR4, 0x400 ;  /* 0x0000040000047882 */ /* 0x000fe20000000000 */
[----:B-1----:R-:W-:Y:S01]  /*06e0*/  IMAD.SHL.U32 R12, R3, 0x4, RZ ;  /* 0x00000004030c7824 */ /* 0x002fe200078e00ff */
[----:B0-----:R-:W-:Y:S01]  /*06f0*/  UPRMT UR4, UR5, 0x654, UR4 ;  /* 0x0000065405047896 */ /* 0x001fe20008000004 */
[----:B------:R-:W-:Y:S01]  /*0700*/  IMAD.SHL.U32 R19, R18, 0x100, RZ ;  /* 0x0000010012137824 */ /* 0x000fe200078e00ff */
[----:B------:R-:W-:-:S04]  /*0710*/  SHF.R.U32.HI R26, RZ, 0x4, R18 ;  /* 0x00000004ff1a7819 */ /* 0x000fc80000011612 */
[----:B------:R-:W-:Y:S02]  /*0720*/  SGXT.U32 R20, R26, 0x4 ;  /* 0x000000041a14781a */ /* 0x000fe40000000000 */
[----:B------:R-:W-:-:S04]  /*0730*/  LOP3.LUT R19, R19, 0xf00, RZ, 0xc0, !PT ;  /* 0x00000f0013137812 */ /* 0x000fc800078ec0ff */
[C---:B------:R-:W-:Y:S02]  /*0740*/  LOP3.LUT R20, R19.reuse, R20, RZ, 0xfc, !PT ;  /* 0x0000001413147212 */ /* 0x040fe400078efcff */
[----:B------:R-:W-:-:S05]  /*0750*/  LEA.HI R19, R19, UR4, RZ, 0x1c ;  /* 0x0000000413137c11 */ /* 0x000fca000f8fe0ff */
[----:B------:R-:W-:Y:S01]  /*0760*/  IMAD R20, R20, 0x4, R19 ;  /* 0x0000000414147824 */ /* 0x000fe200078e0213 */
[----:B------:R-:W-:Y:S02]  /*0770*/  LOP3.LUT R13, R12, 0xfc, RZ, 0xc0, !PT ;  /* 0x000000fc0c0d7812 */ /* 0x000fe400078ec0ff */
[----:B------:R-:W-:-:S04]  /*0780*/  SHF.R.U32.HI R12, RZ, 0x2, R18 ;  /* 0x00000002ff0c7819 */ /* 0x000fc80000011612 */
[----:B------:R-:W-:Y:S02]  /*0790*/  LOP3.LUT R12, R12, 0x30, RZ, 0xc0, !PT ;  /* 0x000000300c0c7812 */ /* 0x000fe400078ec0ff */
[----:B------:R-:W-:Y:S02]  /*07a0*/  PRMT R4, R13, 0x6540, R4 ;  /* 0x000065400d047816 */ /* 0x000fe40000000004 */
[----:B------:R-:W-:-:S04]  /*07b0*/  SHF.R.U32.HI R3, RZ, 0x6, R3 ;  /* 0x00000006ff037819 */ /* 0x000fc80000011603 */
[----:B------:R-:W-:Y:S02]  /*07c0*/  SGXT.U32 R3, R3, 0x2 ;  /* 0x000000020303781a */ /* 0x000fe40000000000 */
[----:B------:R-:W-:-:S04]  /*07d0*/  ISETP.GE.AND P0, PT, R4, 0x40000, PT ;  /* 0x000400000400780c */ /* 0x000fc80003f06270 */
[----:B------:R-:W-:Y:S01]  /*07e0*/  ISETP.LT.AND P3, PT, R2, RZ, !P0 ;  /* 0x000000ff0200720c */ /* 0x000fe20004761270 */
[----:B--2---:R0:W-:Y:S04]  /*07f0*/  STS [R20+0x40], R0 ;  /* 0x0000400014007388 */ /* 0x0041e80000000800 */
[----:B----4-:R-:W-:Y:S04]  /*0800*/  STS [R20+0x80], R6 ;  /* 0x0000800614007388 */ /* 0x010fe80000000800 */
[----:B------:R-:W-:Y:S04]  /*0810*/  STS [R20+0xc0], R25 ;  /* 0x0000c01914007388 */ /* 0x000fe80000000800 */
[----:B------:R-:W-:Y:S04]  /*0820*/  STS [R20+0x100], R24 ;  /* 0x0001001814007388 */ /* 0x000fe80000000800 */
[----:B---3--:R-:W-:Y:S04]  /*0830*/  STS [R20+0x140], R23 ;  /* 0x0001401714007388 */ /* 0x008fe80000000800 */
[----:B-----5:R1:W-:Y:S04]  /*0840*/  STS [R20+0x180], R22 ;  /* 0x0001801614007388 */ /* 0x0203e80000000800 */
[----:B------:R2:W-:Y:S04]  /*0850*/  STS [R20+0x1c0], R11 ;  /* 0x0001c00b14007388 */ /* 0x0005e80000000800 */
[----:B------:R-:W-:Y:S04]  /*0860*/  STS [R20+0x200], R10 ;  /* 0x0002000a14007388 */ /* 0x000fe80000000800 */
[----:B------:R-:W-:Y:S01]  /*0870*/  STS [R20+0x240], R9 ;  /* 0x0002400914007388 */ /* 0x000fe20000000800 */
[----:B0-----:R-:W-:Y:S01]  /*0880*/  IMAD.SHL.U32 R0, R18, 0x4, RZ ;  /* 0x0000000412007824 */ /* 0x001fe200078e00ff */
[----:B-1----:R-:W0:Y:S02]  /*0890*/  LDC.64 R22, c[0x0][0x218] ;  /* 0x00008600ff167b82 */ /* 0x002e240000000a00 */
[----:B------:R1:W-:Y:S04]  /*08a0*/  STS [R20+0x2c0], R5 ;  /* 0x0002c00514007388 */ /* 0x0003e80000000800 */
[----:B------:R-:W-:Y:S01]  /*08b0*/  STS [R20+0x280], R8 ;  /* 0x0002800814007388 */ /* 0x000fe20000000800 */
[----:B------:R-:W-:Y:S01]  /*08c0*/  LOP3.LUT R0, R0, 0x3fc, RZ, 0xc0, !PT ;  /* 0x000003fc00007812 */ /* 0x000fe200078ec0ff */
[----:B--2---:R-:W-:-:S03]  /*08d0*/  VIADD R11, R12, UR4 ;  /* 0x000000040c0b7c36 */ /* 0x004fc60008000000 */
[C---:B-1----:R-:W-:Y:S01]  /*08e0*/  LOP3.LUT R5, R0.reuse, 0x400, RZ, 0xfc, !PT ;  /* 0x0000040000057812 */ /* 0x042fe200078efcff */
[----:B------:R-:W-:-:S03]  /*08f0*/  IMAD R11, R0, 0x4, R11 ;  /* 0x00000004000b7824 */ /* 0x000fc600078e020b */
[----:B------:R-:W-:Y:S01]  /*0900*/  SHF.R.U32.HI R6, RZ, 0x4, R5 ;  /* 0x00000004ff067819 */ /* 0x000fe20000011605 */
[----:B------:R1:W-:Y:S04]  /*0910*/  STS [R20+0x300], R7 ;  /* 0x0003000714007388 */ /* 0x0003e80000000800 */
[----:B------:R-:W-:Y:S04]  /*0920*/  STS [R20+0x340], R28 ;  /* 0x0003401c14007388 */ /* 0x000fe80000000800 */
[----:B------:R-:W-:Y:S04]  /*0930*/  STS [R20+0x380], R16 ;  /* 0x0003801014007388 */ /* 0x000fe80000000800 */
[----:B------:R-:W-:Y:S04]  /*0940*/  STS [R20], R29 ;  /* 0x0000001d14007388 */ /* 0x000fe80000000800 */
[----:B------:R0:W-:Y:S01]  /*0950*/  STS [R20+0x3c0], R17 ;  /* 0x0003c01114007388 */ /* 0x0001e20000000800 */
[----:B------:R-:W-:Y:S01]  /*0960*/  BAR.SYNC.DEFER_BLOCKING 0x0 ;  /* 0x0000000000007b1d */ /* 0x000fe20000010000 */
[----:B-1----:R-:W-:-:S02]  /*0970*/  LOP3.LUT R7, R0, 0x800, RZ, 0xfc, !PT ;  /* 0x0000080000077812 */ /* 0x002fc400078efcff */
[----:B------:R-:W-:Y:S02]  /*0980*/  LOP3.LUT R8, R0, 0xc00, RZ, 0xfc, !PT ;  /* 0x00000c0000087812 */ /* 0x000fe400078efcff */
[----:B------:R-:W-:Y:S02]  /*0990*/  LOP3.LUT R6, R6, 0x70, RZ, 0xc0, !PT ;  /* 0x0000007006067812 */ /* 0x000fe400078ec0ff */
[----:B------:R-:W-:Y:S02]  /*09a0*/  SHF.R.S32.HI R5, RZ, 0x1f, R4 ;  /* 0x0000001fff057819 */ /* 0x000fe40000011404 */
[----:B------:R-:W-:Y:S02]  /*09b0*/  SHF.R.U32.HI R7, RZ, 0x4, R7 ;  /* 0x00000004ff077819 */ /* 0x000fe40000011607 */
[----:B------:R-:W-:Y:S01]  /*09c0*/  SHF.R.U32.HI R8, RZ, 0x4, R8 ;  /* 0x00000004ff087819 */ /* 0x000fe20000011608 */
[----:B------:R-:W-:Y:S01]  /*09d0*/  VIADD R9, R6, UR4 ;  /* 0x0000000406097c36 */ /* 0x000fe20008000000 */
[----:B------:R-:W-:-:S02]  /*09e0*/  LEA.HI R5, R5, R4, RZ, 0x9 ;  /* 0x0000000405057211 */ /* 0x000fc400078f48ff */
[----:B------:R-:W-:Y:S01]  /*09f0*/  LOP3.LUT R6, R7, 0xb0, RZ, 0xc0, !PT ;  /* 0x000000b007067812 */ /* 0x000fe200078ec0ff */
[----:B------:R-:W1:Y:S01]  /*0a00*/  LDS.128 R16, [R11] ;  /* 0x000000000b107984 */ /* 0x000e620000000c00 */
[----:B------:R-:W-:Y:S01]  /*0a10*/  LOP3.LUT R8, R8, 0xf0, RZ, 0xc0, !PT ;  /* 0x000000f008087812 */ /* 0x000fe200078ec0ff */
[----:B------:R-:W-:Y:S01]  /*0a20*/  IMAD R12, R0, 0x4, R9 ;  /* 0x00000004000c7824 */ /* 0x000fe200078e0209 */
[----:B------:R-:W-:Y:S02]  /*0a30*/  LOP3.LUT R7, R5, 0xfffffe00, RZ, 0xc0, !PT ;  /* 0xfffffe0005077812 */ /* 0x000fe400078ec0ff */
[----:B------:R-:W-:Y:S01]  /*0a40*/  SHF.R.S32.HI R24, RZ, 0x9, R5 ;  /* 0x00000009ff187819 */ /* 0x000fe20000011405 */
[----:B------:R-:W-:Y:S02]  /*0a50*/  VIADD R5, R6, UR4 ;  /* 0x0000000406057c36 */ /* 0x000fe40008000000 */
[----:B------:R-:W-:Y:S01]  /*0a60*/  VIADD R9, R8, UR4 ;  /* 0x0000000408097c36 */ /* 0x000fe20008000000 */
[----:B------:R-:W2:Y:S01]  /*0a70*/  LDS.128 R12, [R12+0x1000] ;  /* 0x001000000c0c7984 */ /* 0x000ea20000000c00 */
[----:B------:R-:W-:-:S02]  /*0a80*/  IMAD R8, R0, 0x4, R5 ;  /* 0x0000000400087824 */ /* 0x000fc400078e0205 */
[----:B------:R-:W-:Y:S02]  /*0a90*/  IMAD.IADD R7, R4, 0x1, -R7 ;  /* 0x0000000104077824 */ /* 0x000fe400078e0a07 */
[----:B------:R-:W-:Y:S01]  /*0aa0*/  IMAD R5, R0, 0x4, R9 ;  /* 0x0000000400057824 */ /* 0x000fe200078e0209 */
[----:B------:R-:W-:Y:S01]  /*0ab0*/  LOP3.LUT R25, R2, R3, RZ, 0xfc, !PT ;  /* 0x0000000302197212 */ /* 0x000fe200078efcff */
[----:B------:R-:W-:Y:S01]  /*0ac0*/  IMAD R24, R24, 0x1200, R7 ;  /* 0x0000120018187824 */ /* 0x000fe200078e0207 */
[----:B------:R-:W3:Y:S04]  /*0ad0*/  LDS.128 R8, [R8+0x2000] ;  /* 0x0020000008087984 */ /* 0x000ee80000000c00 */
[----:B------:R-:W4:Y:S01]  /*0ae0*/  LDS.128 R4, [R5+0x3000] ;  /* 0x0030000005047984 */ /* 0x000f220000000c00 */
[C---:B------:R-:W-:Y:S01]  /*0af0*/  ISETP.LT.AND P1, PT, R25.reuse, 0x9, !P0 ;  /* 0x000000091900780c */ /* 0x040fe20004721270 */
[----:B------:R-:W-:-:S04]  /*0b00*/  IMAD R3, R25, 0x200, R24 ;  /* 0x0000020019037824 */ /* 0x000fc800078e0218 */
[----:B0-----:R-:W-:Y:S01]  /*0b10*/  IMAD.WIDE R20, R3, 0x4, R22 ;  /* 0x0000000403147825 */ /* 0x001fe200078e0216 */
[C---:B------:R-:W-:Y:S02]  /*0b20*/  LOP3.LUT R27, R25.reuse, 0x4, RZ, 0xfc, !PT ;  /* 0x00000004191b7812 */ /* 0x040fe400078efcff */
[----:B------:R-:W-:-:S05]  /*0b30*/  LOP3.LUT R25, R25, 0x8, RZ, 0xfc, !PT ;  /* 0x0000000819197812 */ /* 0x000fca00078efcff */
[----:B-1----:R0:W-:Y:S01]  /*0b40*/  @P1 STG.E.128 desc[UR6][R20.64], R16 ;  /* 0x0000001014001986 */ /* 0x0021e2000c101d06 */
[----:B------:R-:W-:Y:S02]  /*0b50*/  ISETP.LT.AND P2, PT, R27, 0x9, !P0 ;  /* 0x000000091b00780c */ /* 0x000fe40004741270 */
[----:B------:R-:W-:Y:S01]  /*0b60*/  ISETP.LT.AND P0, PT, R25, 0x9, !P0 ;  /* 0x000000091900780c */ /* 0x000fe20004701270 */
[--C-:B------:R-:W-:Y:S01]  /*0b70*/  IMAD R0, R27, 0x200, R24.reuse ;  /* 0x000002001b007824 */ /* 0x100fe200078e0218 */
[----:B0-----:R-:W0:Y:S01]  /*0b80*/  LDC.64 R20, c[0x0][0x220] ;  /* 0x00008800ff147b82 */ /* 0x001e220000000a00 */
[----:B------:R-:W-:Y:S02]  /*0b90*/  IMAD R2, R25, 0x200, R24 ;  /* 0x0000020019027824 */ /* 0x000fe400078e0218 */
[----:B------:R-:W-:Y:S02]  /*0ba0*/  VIADD R27, R3, 0x1800 ;  /* 0x00001800031b7836 */ /* 0x000fe40000000000 */
[----:B------:R-:W-:-:S04]  /*0bb0*/  IMAD.WIDE R28, R0, 0x4, R22 ;  /* 0x00000004001c7825 */ /* 0x000fc800078e0216 */
[--C-:B------:R-:W-:Y:S01]  /*0bc0*/  IMAD.WIDE R24, R2, 0x4, R22.reuse ;  /* 0x0000000402187825 */ /* 0x100fe200078e0216 */
[----:B--2---:R-:W-:Y:S03]  /*0bd0*/  @P2 STG.E.128 desc[UR6][R28.64], R12 ;  /* 0x0000000c1c002986 */ /* 0x004fe6000c101d06 */
[----:B------:R-:W-:Y:S01]  /*0be0*/  IMAD.WIDE R22, R27, 0x4, R22 ;  /* 0x000000041b167825 */ /* 0x000fe200078e0216 */
[----:B---3--:R0:W-:Y:S04]  /*0bf0*/  @P0 STG.E.128 desc[UR6][R24.64], R8 ;  /* 0x0000000818000986 */ /* 0x0081e8000c101d06 */
[----:B----4-:R1:W-:Y:S01]  /*0c00*/  @P3 STG.E.128 desc[UR6][R22.64], R4 ;  /* 0x0000000416003986 */ /* 0x0103e2000c101d06 */
[----:B0-----:R-:W-:-:S04]  /*0c10*/  IMAD.WIDE R24, R0, 0x4, R20 ;  /* 0x0000000400187825 */ /* 0x001fc800078e0214 */
[----:B-1----:R-:W-:-:S04]  /*0c20*/  IMAD.WIDE R22, R3, 0x4, R20 ;  /* 0x0000000403167825 */ /* 0x002fc800078e0214 */
[--C-:B------:R-:W-:Y:S01]  /*0c30*/  IMAD.WIDE R2, R2, 0x4, R20.reuse ;  /* 0x0000000402027825 */ /* 0x100fe200078e0214 */
[----:B------:R0:W-:Y:S04]  /*0c40*/  @P1 STG.E.128 desc[UR6][R22.64], R16 ;  /* 0x0000001016001986 */ /* 0x0001e8000c101d06 */
[----:B------:R0:W-:Y:S01]  /*0c50*/  @P2 STG.E.128 desc[UR6][R24.64], R12 ;  /* 0x0000000c18002986 */ /* 0x0001e2000c101d06 */
[----:B------:R-:W-:-:S03]  /*0c60*/  IMAD.WIDE R20, R27, 0x4, R20 ;  /* 0x000000041b147825 */ /* 0x000fc600078e0214 */
[----:B------:R0:W-:Y:S02]  /*0c70*/  @P0 STG.E.128 desc[UR6][R2.64], R8 ;  /* 0x0000000802000986 */ /* 0x0001e4000c101d06 */
[----:B0-----:R-:W-:Y:S05]  /*0c80*/  @!P3 EXIT ;  /* 0x000000000000b94d */ /* 0x001fea0003800000 */
[----:B------:R-:W-:Y:S01]  /*0c90*/  STG.E.128 desc[UR6][R20.64], R4 ;  /* 0x0000000414007986 */ /* 0x000fe2000c101d06 */
[----:B------:R-:W-:Y:S05]  /*0ca0*/  EXIT ;  /* 0x000000000000794d */ /* 0x000fea0003800000 */
.L_x_0:
[----:B------:R-:W-:-:S00]  /*0cb0*/  BRA `(.L_x_0) ;  /* 0xfffffffc00fc7947 */ /* 0x000fc0000383ffff */
[----:B------:R-:W-:-:S00]  /*0cc0*/  NOP ;  /* 0x0000000000007918 */ /* 0x000fc00000000000 */
        /* <DEDUP_REMOVED lines=11> */
.L_x_1:


//--------------------- .nv.shared.triton_poi_fused_convolution_div_max_pool2d_with_indices_relu_sub_18 --------------------------
	.section	.nv.shared.triton_poi_fused_convolution_div_max_pool2d_with_indices_relu_sub_18,"aw",@nobits
	.sectionflags	@""
	.align	16
	.zero		1024


//--------------------- .nv.constant0.triton_poi_fused_convolution_div_max_pool2d_with_indices_relu_sub_18 --------------------------
	.section	.nv.constant0.triton_poi_fused_convolution_div_max_pool2d_with_indices_relu_sub_18,"a",@progbits
	.sectionflags	@""
	.align	4
.nv.constant0.triton_poi_fused_convolution_div_max_pool2d_with_indices_relu_sub_18:
	.zero		560
